//
// Generated by NVIDIA NVVM Compiler
//
// Compiler Build ID: CL-36424714
// Cuda compilation tools, release 13.0, V13.0.88
// Based on NVVM 20.0.0
//

.version 9.0
.target sm_100
.address_size 64

	// .globl	_Z22CalculatingSmoothPartsPfS_PKfjjjj
.const .align 4 .b8 conv[24];

.visible .entry _Z22CalculatingSmoothPartsPfS_PKfjjjj(
	.param .u64 .ptr .align 1 _Z22CalculatingSmoothPartsPfS_PKfjjjj_param_0,
	.param .u64 .ptr .align 1 _Z22CalculatingSmoothPartsPfS_PKfjjjj_param_1,
	.param .u64 .ptr .align 1 _Z22CalculatingSmoothPartsPfS_PKfjjjj_param_2,
	.param .u32 _Z22CalculatingSmoothPartsPfS_PKfjjjj_param_3,
	.param .u32 _Z22CalculatingSmoothPartsPfS_PKfjjjj_param_4,
	.param .u32 _Z22CalculatingSmoothPartsPfS_PKfjjjj_param_5,
	.param .u32 _Z22CalculatingSmoothPartsPfS_PKfjjjj_param_6
)
{
	.reg .pred 	%p<5>;
	.reg .b32 	%r<30>;
	.reg .b32 	%f<9>;
	.reg .b64 	%rd<18>;

	ld.param.u64 	%rd6, [_Z22CalculatingSmoothPartsPfS_PKfjjjj_param_0];
	ld.param.u64 	%rd7, [_Z22CalculatingSmoothPartsPfS_PKfjjjj_param_1];
	ld.param.u64 	%rd8, [_Z22CalculatingSmoothPartsPfS_PKfjjjj_param_2];
	ld.param.u32 	%r13, [_Z22CalculatingSmoothPartsPfS_PKfjjjj_param_3];
	ld.param.u32 	%r14, [_Z22CalculatingSmoothPartsPfS_PKfjjjj_param_4];
	ld.param.u32 	%r15, [_Z22CalculatingSmoothPartsPfS_PKfjjjj_param_5];
	ld.param.u32 	%r16, [_Z22CalculatingSmoothPartsPfS_PKfjjjj_param_6];
	mov.u32 	%r17, %tid.x;
	mov.u32 	%r1, %ntid.x;
	mov.u32 	%r18, %ctaid.x;
	mad.lo.s32 	%r2, %r1, %r18, %r17;
	mov.u32 	%r19, %tid.y;
	mov.u32 	%r3, %ntid.y;
	mov.u32 	%r20, %ctaid.y;
	mad.lo.s32 	%r28, %r3, %r20, %r19;
	setp.ge.u32 	%p1, %r28, %r13;
	@%p1 bra 	$L__BB0_6;
	add.s32 	%r5, %r13, 1;
	mul.wide.u32 	%rd9, %r16, 4;
	mov.u64 	%rd10, conv;
	add.s64 	%rd1, %rd10, %rd9;
	add.s32 	%r21, %r16, 2;
	mul.wide.u32 	%rd11, %r21, 4;
	add.s64 	%rd2, %rd10, %rd11;
	mov.u32 	%r22, %nctaid.x;
	mul.lo.s32 	%r6, %r1, %r22;
	mov.u32 	%r23, %nctaid.y;
	mul.lo.s32 	%r7, %r3, %r23;
	cvta.to.global.u64 	%rd3, %rd8;
	cvta.to.global.u64 	%rd4, %rd6;
	cvta.to.global.u64 	%rd5, %rd7;
$L__BB0_2:
	setp.ge.u32 	%p2, %r2, %r14;
	@%p2 bra 	$L__BB0_5;
	mul.lo.s32 	%r9, %r28, %r5;
	ld.const.f32 	%f1, [%rd1];
	ld.const.f32 	%f2, [%rd2];
	mov.u32 	%r29, %r2;
$L__BB0_4:
	mad.lo.s32 	%r24, %r29, %r13, %r28;
	mad.lo.s32 	%r25, %r9, %r29, 1;
	mul.wide.u32 	%rd12, %r24, 4;
	add.s64 	%rd13, %rd3, %rd12;
	ld.global.f32 	%f3, [%rd13];
	sub.s32 	%r26, %r25, %r15;
	mul.wide.u32 	%rd14, %r26, 4;
	add.s64 	%rd15, %rd4, %rd14;
	ld.global.f32 	%f4, [%rd15];
	fma.rn.f32 	%f5, %f1, %f3, %f4;
	st.global.f32 	[%rd15], %f5;
	ld.global.f32 	%f6, [%rd13];
	add.s32 	%r27, %r25, %r15;
	mul.wide.u32 	%rd16, %r27, 4;
	add.s64 	%rd17, %rd5, %rd16;
	ld.global.f32 	%f7, [%rd17];
	fma.rn.f32 	%f8, %f2, %f6, %f7;
	st.global.f32 	[%rd17], %f8;
	add.s32 	%r29, %r29, %r6;
	setp.lt.u32 	%p3, %r29, %r14;
	@%p3 bra 	$L__BB0_4;
$L__BB0_5:
	add.s32 	%r28, %r28, %r7;
	setp.lt.u32 	%p4, %r28, %r13;
	@%p4 bra 	$L__BB0_2;
$L__BB0_6:
	ret;

}
	// .globl	_Z3SumPKfS0_Pfjjjj
.visible .entry _Z3SumPKfS0_Pfjjjj(
	.param .u64 .ptr .align 1 _Z3SumPKfS0_Pfjjjj_param_0,
	.param .u64 .ptr .align 1 _Z3SumPKfS0_Pfjjjj_param_1,
	.param .u64 .ptr .align 1 _Z3SumPKfS0_Pfjjjj_param_2,
	.param .u32 _Z3SumPKfS0_Pfjjjj_param_3,
	.param .u32 _Z3SumPKfS0_Pfjjjj_param_4,
	.param .u32 _Z3SumPKfS0_Pfjjjj_param_5,
	.param .u32 _Z3SumPKfS0_Pfjjjj_param_6
)
{
	.reg .pred 	%p<5>;
	.reg .b32 	%r<30>;
	.reg .b32 	%f<8>;
	.reg .b64 	%rd<16>;

	ld.param.u64 	%rd5, [_Z3SumPKfS0_Pfjjjj_param_0];
	ld.param.u64 	%rd6, [_Z3SumPKfS0_Pfjjjj_param_1];
	ld.param.u64 	%rd7, [_Z3SumPKfS0_Pfjjjj_param_2];
	ld.param.u32 	%r14, [_Z3SumPKfS0_Pfjjjj_param_3];
	ld.param.u32 	%r15, [_Z3SumPKfS0_Pfjjjj_param_4];
	ld.param.u32 	%r16, [_Z3SumPKfS0_Pfjjjj_param_5];
	ld.param.u32 	%r17, [_Z3SumPKfS0_Pfjjjj_param_6];
	mov.u32 	%r18, %tid.x;
	mov.u32 	%r1, %ntid.x;
	mov.u32 	%r19, %ctaid.x;
	mad.lo.s32 	%r2, %r1, %r19, %r18;
	mov.u32 	%r20, %tid.y;
	mov.u32 	%r3, %ntid.y;
	mov.u32 	%r21, %ctaid.y;
	mad.lo.s32 	%r28, %r3, %r21, %r20;
	setp.ge.u32 	%p1, %r28, %r14;
	@%p1 bra 	$L__BB1_6;
	add.s32 	%r5, %r14, 1;
	add.s32 	%r6, %r16, 1;
	add.s32 	%r22, %r17, 1;
	mul.wide.u32 	%rd8, %r22, 4;
	mov.u64 	%rd9, conv;
	add.s64 	%rd1, %rd9, %rd8;
	mov.u32 	%r23, %nctaid.x;
	mul.lo.s32 	%r7, %r1, %r23;
	mov.u32 	%r24, %nctaid.y;
	mul.lo.s32 	%r8, %r3, %r24;
	cvta.to.global.u64 	%rd2, %rd5;
	cvta.to.global.u64 	%rd3, %rd6;
	cvta.to.global.u64 	%rd4, %rd7;
$L__BB1_2:
	setp.ge.u32 	%p2, %r2, %r15;
	@%p2 bra 	$L__BB1_5;
	mul.lo.s32 	%r10, %r28, %r5;
	ld.const.f32 	%f1, [%rd1];
	mov.u32 	%r29, %r2;
$L__BB1_4:
	mad.lo.s32 	%r25, %r29, %r14, %r28;
	sub.s32 	%r26, %r25, %r16;
	mul.wide.u32 	%rd10, %r26, 4;
	add.s64 	%rd11, %rd2, %rd10;
	ld.global.f32 	%f2, [%rd11];
	mad.lo.s32 	%r27, %r10, %r29, %r6;
	mul.wide.u32 	%rd12, %r27, 4;
	add.s64 	%rd13, %rd3, %rd12;
	ld.global.f32 	%f3, [%rd13];
	add.f32 	%f4, %f2, %f3;
	mul.wide.u32 	%rd14, %r25, 4;
	add.s64 	%rd15, %rd4, %rd14;
	ld.global.f32 	%f5, [%rd15];
	fma.rn.f32 	%f6, %f1, %f5, %f4;
	add.f32 	%f7, %f5, %f6;
	st.global.f32 	[%rd15], %f7;
	add.s32 	%r29, %r29, %r7;
	setp.lt.u32 	%p3, %r29, %r15;
	@%p3 bra 	$L__BB1_4;
$L__BB1_5:
	add.s32 	%r28, %r28, %r8;
	setp.lt.u32 	%p4, %r28, %r14;
	@%p4 bra 	$L__BB1_2;
$L__BB1_6:
	ret;

}


// ===== COMPILED SASS (sm_100) =====

	.target	sm_100

	.elftype	@"ET_EXEC"


//--------------------- .note.nv.tkinfo           --------------------------
	.section	.note.nv.tkinfo,"",@"SHT_NOTE"
	.sectionflags	@"SHF_NOTE_NV_TKINFO"
	.tkinfo
        /*0018*/ 	.word	0x00000002
        /*0030*/ 	.string	""
        /*0030*/ 	.string	"ptxas"
        /*0030*/ 	.string	"Cuda compilation tools, release 13.0, V13.0.88"
        /*0030*/ 	.string	"Build cuda_13.0.r13.0/compiler.36424714_0"
        /*0030*/ 	.string	"-arch sm_100 -m 64 "



//--------------------- .note.nv.cuinfo           --------------------------
	.section	.note.nv.cuinfo,"",@"SHT_NOTE"
	.sectionflags	@"SHF_NOTE_NV_CUINFO"
        /*0018*/ 	.short	0x0002
        /*001a*/ 	.short	0x0064
        /*001c*/ 	.short	0x0082
	.zero		2


//--------------------- .nv.info                  --------------------------
	.section	.nv.info,"",@"SHT_CUDA_INFO"
	.align	4


	//----- nvinfo : EIATTR_REGCOUNT
	.align		4
        /*0000*/ 	.byte	0x04, 0x2f
        /*0002*/ 	.short	(.L_2 - .L_1)
	.align		4
.L_1:
        /*0004*/ 	.word	index@(_Z22CalculatingSmoothPartsPfS_PKfjjjj)
        /*0008*/ 	.word	0x00000017


	//----- nvinfo : EIATTR_FRAME_SIZE
	.align		4
.L_2:
        /*000c*/ 	.byte	0x04, 0x11
        /*000e*/ 	.short	(.L_4 - .L_3)
	.align		4
.L_3:
        /*0010*/ 	.word	index@(_Z22CalculatingSmoothPartsPfS_PKfjjjj)
        /*0014*/ 	.word	0x00000000


	//----- nvinfo : EIATTR_REGCOUNT
	.align		4
.L_4:
        /*0018*/ 	.byte	0x04, 0x2f
        /*001a*/ 	.short	(.L_6 - .L_5)
	.align		4
.L_5:
        /*001c*/ 	.word	index@(_Z3SumPKfS0_Pfjjjj)
        /*0020*/ 	.word	0x00000017


	//----- nvinfo : EIATTR_FRAME_SIZE
	.align		4
.L_6:
        /*0024*/ 	.byte	0x04, 0x11
        /*0026*/ 	.short	(.L_8 - .L_7)
	.align		4
.L_7:
        /*0028*/ 	.word	index@(_Z3SumPKfS0_Pfjjjj)
        /*002c*/ 	.word	0x00000000


	//----- nvinfo : EIATTR_MIN_STACK_SIZE
	.align		4
.L_8:
        /*0030*/ 	.byte	0x04, 0x12
        /*0032*/ 	.short	(.L_10 - .L_9)
	.align		4
.L_9:
        /*0034*/ 	.word	index@(_Z3SumPKfS0_Pfjjjj)
        /*0038*/ 	.word	0x00000000


	//----- nvinfo : EIATTR_MIN_STACK_SIZE
	.align		4
.L_10:
        /*003c*/ 	.byte	0x04, 0x12
        /*003e*/ 	.short	(.L_12 - .L_11)
	.align		4
.L_11:
        /*0040*/ 	.word	index@(_Z22CalculatingSmoothPartsPfS_PKfjjjj)
        /*0044*/ 	.word	0x00000000
.L_12:


//--------------------- .nv.compat                --------------------------
	.section	.nv.compat,"",@"SHT_CUDA_COMPAT_INFO"
	.align	4
        /*0000*/ 	.byte	0x02, 0x09, 0x00, 0x00, 0x02, 0x02, 0x01, 0x00, 0x02, 0x05, 0x05, 0x00, 0x03, 0x07, 0x01, 0x01
        /*0010*/ 	.byte	0x02, 0x03, 0x00, 0x00, 0x02, 0x06, 0x01, 0x00, 0x04, 0x0b, 0x08, 0x00, 0x09, 0x00, 0x00, 0x00
        /*0020*/ 	.byte	0x00, 0x00, 0x00, 0x00


//--------------------- .nv.info._Z3SumPKfS0_Pfjjjj --------------------------
	.section	.nv.info._Z3SumPKfS0_Pfjjjj,"",@"SHT_CUDA_INFO"
	.sectionflags	@""
	.align	4


	//----- nvinfo : EIATTR_CUDA_API_VERSION
	.align		4
        /*0000*/ 	.byte	0x04, 0x37
        /*0002*/ 	.short	(.L_14 - .L_13)
.L_13:
        /*0004*/ 	.word	0x00000082


	//----- nvinfo : EIATTR_KPARAM_INFO
	.align		4
.L_14:
        /*0008*/ 	.byte	0x04, 0x17
        /*000a*/ 	.short	(.L_16 - .L_15)
.L_15:
        /*000c*/ 	.word	0x00000000
        /*0010*/ 	.short	0x0006
        /*0012*/ 	.short	0x0024
        /*0014*/ 	.byte	0x00, 0xf0, 0x11, 0x00


	//----- nvinfo : EIATTR_KPARAM_INFO
	.align		4
.L_16:
        /*0018*/ 	.byte	0x04, 0x17
        /*001a*/ 	.short	(.L_18 - .L_17)
.L_17:
        /*001c*/ 	.word	0x00000000
        /*0020*/ 	.short	0x0005
        /*0022*/ 	.short	0x0020
        /*0024*/ 	.byte	0x00, 0xf0, 0x11, 0x00


	//----- nvinfo : EIATTR_KPARAM_INFO
	.align		4
.L_18:
        /*0028*/ 	.byte	0x04, 0x17
        /*002a*/ 	.short	(.L_20 - .L_19)
.L_19:
        /*002c*/ 	.word	0x00000000
        /*0030*/ 	.short	0x0004
        /*0032*/ 	.short	0x001c
        /*0034*/ 	.byte	0x00, 0xf0, 0x11, 0x00


	//----- nvinfo : EIATTR_KPARAM_INFO
	.align		4
.L_20:
        /*0038*/ 	.byte	0x04, 0x17
        /*003a*/ 	.short	(.L_22 - .L_21)
.L_21:
        /*003c*/ 	.word	0x00000000
        /*0040*/ 	.short	0x0003
        /*0042*/ 	.short	0x0018
        /*0044*/ 	.byte	0x00, 0xf0, 0x11, 0x00


	//----- nvinfo : EIATTR_KPARAM_INFO
	.align		4
.L_22:
        /*0048*/ 	.byte	0x04, 0x17
        /*004a*/ 	.short	(.L_24 - .L_23)
.L_23:
        /*004c*/ 	.word	0x00000000
        /*0050*/ 	.short	0x0002
        /*0052*/ 	.short	0x0010
        /*0054*/ 	.byte	0x00, 0xf5, 0x21, 0x00


	//----- nvinfo : EIATTR_KPARAM_INFO
	.align		4
.L_24:
        /*0058*/ 	.byte	0x04, 0x17
        /*005a*/ 	.short	(.L_26 - .L_25)
.L_25:
        /*005c*/ 	.word	0x00000000
        /*0060*/ 	.short	0x0001
        /*0062*/ 	.short	0x0008
        /*0064*/ 	.byte	0x00, 0xf5, 0x21, 0x00


	//----- nvinfo : EIATTR_KPARAM_INFO
	.align		4
.L_26:
        /*0068*/ 	.byte	0x04, 0x17
        /*006a*/ 	.short	(.L_28 - .L_27)
.L_27:
        /*006c*/ 	.word	0x00000000
        /*0070*/ 	.short	0x0000
        /*0072*/ 	.short	0x0000
        /*0074*/ 	.byte	0x00, 0xf5, 0x21, 0x00


	//----- nvinfo : EIATTR_SPARSE_MMA_MASK
	.align		4
.L_28:
        /*0078*/ 	.byte	0x03, 0x50
        /*007a*/ 	.short	0x0000


	//----- nvinfo : EIATTR_MAXREG_COUNT
	.align		4
        /*007c*/ 	.byte	0x03, 0x1b
        /*007e*/ 	.short	0x00ff


	//----- nvinfo : EIATTR_MERCURY_ISA_VERSION
	.align		4
        /*0080*/ 	.byte	0x03, 0x5f
        /*0082*/ 	.short	0x0101


	//----- nvinfo : EIATTR_VRC_CTA_INIT_COUNT
	.align		4
        /*0084*/ 	.byte	0x02, 0x4a
	.zero		1
	.zero		1


	//----- nvinfo : EIATTR_EXIT_INSTR_OFFSETS
	.align		4
        /*0088*/ 	.byte	0x04, 0x1c
        /*008a*/ 	.short	(.L_30 - .L_29)


	//   ....[0]....
.L_29:
        /*008c*/ 	.word	0x000000b0


	//   ....[1]....
        /*0090*/ 	.word	0x00000380


	//----- nvinfo : EIATTR_CRS_STACK_SIZE
	.align		4
.L_30:
        /*0094*/ 	.byte	0x04, 0x1e
        /*0096*/ 	.short	(.L_32 - .L_31)
.L_31:
        /*0098*/ 	.word	0x00000000


	//----- nvinfo : EIATTR_CBANK_PARAM_SIZE
	.align		4
.L_32:
        /*009c*/ 	.byte	0x03, 0x19
        /*009e*/ 	.short	0x0028


	//----- nvinfo : EIATTR_PARAM_CBANK
	.align		4
        /*00a0*/ 	.byte	0x04, 0x0a
        /*00a2*/ 	.short	(.L_34 - .L_33)
	.align		4
.L_33:
        /*00a4*/ 	.word	index@(.nv.constant0._Z3SumPKfS0_Pfjjjj)
        /*00a8*/ 	.short	0x0380
        /*00aa*/ 	.short	0x0028


	//----- nvinfo : EIATTR_SW_WAR
	.align		4
.L_34:
        /*00ac*/ 	.byte	0x04, 0x36
        /*00ae*/ 	.short	(.L_36 - .L_35)
.L_35:
        /*00b0*/ 	.word	0x00000008
.L_36:


//--------------------- .nv.info._Z22CalculatingSmoothPartsPfS_PKfjjjj --------------------------
	.section	.nv.info._Z22CalculatingSmoothPartsPfS_PKfjjjj,"",@"SHT_CUDA_INFO"
	.sectionflags	@""
	.align	4


	//----- nvinfo : EIATTR_CUDA_API_VERSION
	.align		4
        /*0000*/ 	.byte	0x04, 0x37
        /*0002*/ 	.short	(.L_38 - .L_37)
.L_37:
        /*0004*/ 	.word	0x00000082


	//----- nvinfo : EIATTR_KPARAM_INFO
	.align		4
.L_38:
        /*0008*/ 	.byte	0x04, 0x17
        /*000a*/ 	.short	(.L_40 - .L_39)
.L_39:
        /*000c*/ 	.word	0x00000000
        /*0010*/ 	.short	0x0006
        /*0012*/ 	.short	0x0024
        /*0014*/ 	.byte	0x00, 0xf0, 0x11, 0x00


	//----- nvinfo : EIATTR_KPARAM_INFO
	.align		4
.L_40:
        /*0018*/ 	.byte	0x04, 0x17
        /*001a*/ 	.short	(.L_42 - .L_41)
.L_41:
        /*001c*/ 	.word	0x00000000
        /*0020*/ 	.short	0x0005
        /*0022*/ 	.short	0x0020
        /*0024*/ 	.byte	0x00, 0xf0, 0x11, 0x00


	//----- nvinfo : EIATTR_KPARAM_INFO
	.align		4
.L_42:
        /*0028*/ 	.byte	0x04, 0x17
        /*002a*/ 	.short	(.L_44 - .L_43)
.L_43:
        /*002c*/ 	.word	0x00000000
        /*0030*/ 	.short	0x0004
        /*0032*/ 	.short	0x001c
        /*0034*/ 	.byte	0x00, 0xf0, 0x11, 0x00


	//----- nvinfo : EIATTR_KPARAM_INFO
	.align		4
.L_44:
        /*0038*/ 	.byte	0x04, 0x17
        /*003a*/ 	.short	(.L_46 - .L_45)
.L_45:
        /*003c*/ 	.word	0x00000000
        /*0040*/ 	.short	0x0003
        /*0042*/ 	.short	0x0018
        /*0044*/ 	.byte	0x00, 0xf0, 0x11, 0x00


	//----- nvinfo : EIATTR_KPARAM_INFO
	.align		4
.L_46:
        /*0048*/ 	.byte	0x04, 0x17
        /*004a*/ 	.short	(.L_48 - .L_47)
.L_47:
        /*004c*/ 	.word	0x00000000
        /*0050*/ 	.short	0x0002
        /*0052*/ 	.short	0x0010
        /*0054*/ 	.byte	0x00, 0xf5, 0x21, 0x00


	//----- nvinfo : EIATTR_KPARAM_INFO
	.align		4
.L_48:
        /*0058*/ 	.byte	0x04, 0x17
        /*005a*/ 	.short	(.L_50 - .L_49)
.L_49:
        /*005c*/ 	.word	0x00000000
        /*0060*/ 	.short	0x0001
        /*0062*/ 	.short	0x0008
        /*0064*/ 	.byte	0x00, 0xf5, 0x21, 0x00


	//----- nvinfo : EIATTR_KPARAM_INFO
	.align		4
.L_50:
        /*0068*/ 	.byte	0x04, 0x17
        /*006a*/ 	.short	(.L_52 - .L_51)
.L_51:
        /*006c*/ 	.word	0x00000000
        /*0070*/ 	.short	0x0000
        /*0072*/ 	.short	0x0000
        /*0074*/ 	.byte	0x00, 0xf5, 0x21, 0x00


	//----- nvinfo : EIATTR_SPARSE_MMA_MASK
	.align		4
.L_52:
        /*0078*/ 	.byte	0x03, 0x50
        /*007a*/ 	.short	0x0000


	//----- nvinfo : EIATTR_MAXREG_COUNT
	.align		4
        /*007c*/ 	.byte	0x03, 0x1b
        /*007e*/ 	.short	0x00ff


	//----- nvinfo : EIATTR_MERCURY_ISA_VERSION
	.align		4
        /*0080*/ 	.byte	0x03, 0x5f
        /*0082*/ 	.short	0x0101


	//----- nvinfo : EIATTR_VRC_CTA_INIT_COUNT
	.align		4
        /*0084*/ 	.byte	0x02, 0x4a
	.zero		1
	.zero		1


	//----- nvinfo : EIATTR_EXIT_INSTR_OFFSETS
	.align		4
        /*0088*/ 	.byte	0x04, 0x1c
        /*008a*/ 	.short	(.L_54 - .L_53)


	//   ....[0]....
.L_53:
        /*008c*/ 	.word	0x000000b0


	//   ....[1]....
        /*0090*/ 	.word	0x000003b0


	//----- nvinfo : EIATTR_CRS_STACK_SIZE
	.align		4
.L_54:
        /*0094*/ 	.byte	0x04, 0x1e
        /*0096*/ 	.short	(.L_56 - .L_55)
.L_55:
        /*0098*/ 	.word	0x00000000


	//----- nvinfo : EIATTR_CBANK_PARAM_SIZE
	.align		4
.L_56:
        /*009c*/ 	.byte	0x03, 0x19
        /*009e*/ 	.short	0x0028


	//----- nvinfo : EIATTR_PARAM_CBANK
	.align		4
        /*00a0*/ 	.byte	0x04, 0x0a
        /*00a2*/ 	.short	(.L_58 - .L_57)
	.align		4
.L_57:
        /*00a4*/ 	.word	index@(.nv.constant0._Z22CalculatingSmoothPartsPfS_PKfjjjj)
        /*00a8*/ 	.short	0x0380
        /*00aa*/ 	.short	0x0028


	//----- nvinfo : EIATTR_SW_WAR
	.align		4
.L_58:
        /*00ac*/ 	.byte	0x04, 0x36
        /*00ae*/ 	.short	(.L_60 - .L_59)
.L_59:
        /*00b0*/ 	.word	0x00000008
.L_60:


//--------------------- .nv.callgraph             --------------------------
	.section	.nv.callgraph,"",@"SHT_CUDA_CALLGRAPH"
	.align	4
	.sectionentsize	8
	.align		4
        /*0000*/ 	.word	0x00000000
	.align		4
        /*0004*/ 	.word	0xffffffff
	.align		4
        /*0008*/ 	.word	0x00000000
	.align		4
        /*000c*/ 	.word	0xfffffffe
	.align		4
        /*0010*/ 	.word	0x00000000
	.align		4
        /*0014*/ 	.word	0xfffffffd
	.align		4
        /*0018*/ 	.word	0x00000000
	.align		4
        /*001c*/ 	.word	0xfffffffc


//--------------------- .nv.constant3             --------------------------
	.section	.nv.constant3,"a",@progbits
	.align	4
.nv.constant3:
	.type		conv,@object
	.size		conv,(.L_0 - conv)
conv:
	.zero		24
.L_0:


//--------------------- .text._Z3SumPKfS0_Pfjjjj  --------------------------
	.section	.text._Z3SumPKfS0_Pfjjjj,"ax",@progbits
	.align	128
        .global         _Z3SumPKfS0_Pfjjjj
        .type           _Z3SumPKfS0_Pfjjjj,@function
        .size           _Z3SumPKfS0_Pfjjjj,(.L_x_10 - _Z3SumPKfS0_Pfjjjj)
        .other          _Z3SumPKfS0_Pfjjjj,@"STO_CUDA_ENTRY STV_DEFAULT"
_Z3SumPKfS0_Pfjjjj:
.text._Z3SumPKfS0_Pfjjjj:
[----:B------:R-:W-:Y:S01]  /*0000*/  LDC R1, c[0x0][0x37c] ;  /* 0x0000df00ff017b82 */ /* 0x000fe20000000800 */
[----:B------:R-:W0:Y:S01]  /*0010*/  S2R R2, SR_TID.Y ;  /* 0x0000000000027919 */ /* 0x000e220000002200 */
[----:B------:R-:W1:Y:S01]  /*0020*/  LDCU UR6, c[0x0][0x360] ;  /* 0x00006c00ff0677ac */ /* 0x000e620008000800 */
[----:B------:R-:W0:Y:S01]  /*0030*/  S2R R5, SR_CTAID.Y ;  /* 0x0000000000057919 */ /* 0x000e220000002600 */
[----:B------:R-:W0:Y:S01]  /*0040*/  LDCU UR7, c[0x0][0x364] ;  /* 0x00006c80ff0777ac */ /* 0x000e220008000800 */
[----:B------:R-:W1:Y:S01]  /*0050*/  S2R R0, SR_TID.X ;  /* 0x0000000000007919 */ /* 0x000e620000002100 */
[----:B------:R-:W2:Y:S01]  /*0060*/  LDCU UR11, c[0x0][0x398] ;  /* 0x00007300ff0b77ac */ /* 0x000ea20008000800 */
[----:B------:R-:W1:Y:S01]  /*0070*/  S2R R3, SR_CTAID.X ;  /* 0x0000000000037919 */ /* 0x000e620000002500 */
[----:B0-----:R-:W-:-:S05]  /*0080*/  IMAD R2, R5, UR7, R2 ;  /* 0x0000000705027c24 */ /* 0x001fca000f8e0202 */
[----:B--2---:R-:W-:Y:S01]  /*0090*/  ISETP.GE.U32.AND P0, PT, R2, UR11, PT ;  /* 0x0000000b02007c0c */ /* 0x004fe2000bf06070 */
[----:B-1----:R-:W-:-:S12]  /*00a0*/  IMAD R0, R3, UR6, R0 ;  /* 0x0000000603007c24 */ /* 0x002fd8000f8e0200 */
[----:B------:R-:W-:Y:S05]  /*00b0*/  @P0 EXIT ;  /* 0x000000000000094d */ /* 0x000fea0003800000 */
[----:B------:R-:W0:Y:S01]  /*00c0*/  LDCU.64 UR12, c[0x0][0x3a0] ;  /* 0x00007400ff0c77ac */ /* 0x000e220008000a00 */
[----:B------:R-:W-:Y:S01]  /*00d0*/  MOV R14, R2 ;  /* 0x00000002000e7202 */ /* 0x000fe20000000f00 */
[----:B------:R-:W1:Y:S01]  /*00e0*/  LDCU UR9, c[0x0][0x370] ;  /* 0x00006e00ff0977ac */ /* 0x000e620008000800 */
[----:B------:R-:W2:Y:S01]  /*00f0*/  LDCU UR10, c[0x0][0x374] ;  /* 0x00006e80ff0a77ac */ /* 0x000ea20008000800 */
[----:B------:R-:W3:Y:S01]  /*0100*/  LDCU.64 UR14, c[0x0][0x358] ;  /* 0x00006b00ff0e77ac */ /* 0x000ee20008000a00 */
[----:B------:R-:W4:Y:S01]  /*0110*/  LDCU UR16, c[0x0][0x3a0] ;  /* 0x00007400ff1077ac */ /* 0x000f220008000800 */
[----:B0-----:R-:W-:Y:S01]  /*0120*/  UIADD3 UR4, UPT, UPT, UR13, 0x1, URZ ;  /* 0x000000010d047890 */ /* 0x001fe2000fffe0ff */
[----:B------:R-:W0:Y:S03]  /*0130*/  LDCU UR13, c[0x0][0x398] ;  /* 0x00007300ff0d77ac */ /* 0x000e260008000800 */
[----:B------:R-:W-:-:S02]  /*0140*/  USHF.L.U32 UR4, UR4, 0x2, URZ ;  /* 0x0000000204047899 */ /* 0x000fc400080006ff */
[----:B------:R-:W-:Y:S02]  /*0150*/  UIADD3 UR5, UPT, UPT, UR12, 0x1, URZ ;  /* 0x000000010c057890 */ /* 0x000fe4000fffe0ff */
[----:B-1----:R-:W-:Y:S02]  /*0160*/  UIMAD UR6, UR6, UR9, URZ ;  /* 0x00000009060672a4 */ /* 0x002fe4000f8e02ff */
[----:B--2---:R-:W-:-:S06]  /*0170*/  UIMAD UR7, UR7, UR10, URZ ;  /* 0x0000000a070772a4 */ /* 0x004fcc000f8e02ff */
[----:B------:R-:W1:Y:S01]  /*0180*/  LDCU UR8, c[0x3][UR4] ;  /* 0x00c00000040877ac */ /* 0x000e620008000800 */
[----:B---34-:R-:W-:-:S12]  /*0190*/  UIADD3 UR4, UPT, UPT, UR11, 0x1, URZ ;  /* 0x000000010b047890 */ /* 0x018fd8000fffe0ff */
.L_x_3:
[----:B------:R-:W2:Y:S01]  /*01a0*/  LDC R18, c[0x0][0x39c] ;  /* 0x0000e700ff127b82 */ /* 0x000ea20000000800 */
[----:B------:R-:W-:Y:S01]  /*01b0*/  BSSY.RECONVERGENT B0, `(.L_x_0) ;  /* 0x0000018000007945 */ /* 0x000fe20003800200 */
[----:B--2---:R-:W-:-:S13]  /*01c0*/  ISETP.GE.U32.AND P0, PT, R0, R18, PT ;  /* 0x000000120000720c */ /* 0x004fda0003f06070 */
[----:B------:R-:W-:Y:S05]  /*01d0*/  @P0 BRA `(.L_x_1) ;  /* 0x0000000000540947 */ /* 0x000fea0003800000 */
[----:B------:R-:W2:Y:S01]  /*01e0*/  LDC.64 R2, c[0x0][0x390] ;  /* 0x0000e400ff027b82 */ /* 0x000ea20000000a00 */
[----:B------:R-:W-:Y:S01]  /*01f0*/  IMAD R20, R14, UR4, RZ ;  /* 0x000000040e147c24 */ /* 0x000fe2000f8e02ff */
[----:B------:R-:W-:-:S06]  /*0200*/  MOV R15, R0 ;  /* 0x00000000000f7202 */ /* 0x000fcc0000000f00 */
[----:B------:R-:W3:Y:S08]  /*0210*/  LDC.64 R4, c[0x0][0x380] ;  /* 0x0000e000ff047b82 */ /* 0x000ef00000000a00 */
[----:B------:R-:W4:Y:S02]  /*0220*/  LDC.64 R6, c[0x0][0x388] ;  /* 0x0000e200ff067b82 */ /* 0x000f240000000a00 */
.L_x_2:
[----:B0-----:R-:W-:Y:S02]  /*0230*/  IMAD R9, R15, UR13, R14 ;  /* 0x0000000d0f097c24 */ /* 0x001fe4000f8e020e */
[----:B------:R-:W-:-:S03]  /*0240*/  IMAD R13, R20, R15, UR5 ;  /* 0x00000005140d7e24 */ /* 0x000fc6000f8e020f */
[----:B------:R-:W-:Y:S01]  /*0250*/  IADD3 R11, PT, PT, R9, -UR16, RZ ;  /* 0x80000010090b7c10 */ /* 0x000fe2000fffe0ff */
[----:B----4-:R-:W-:-:S04]  /*0260*/  IMAD.WIDE.U32 R12, R13, 0x4, R6 ;  /* 0x000000040d0c7825 */ /* 0x010fc800078e0006 */
[----:B---3--:R-:W-:Y:S02]  /*0270*/  IMAD.WIDE.U32 R10, R11, 0x4, R4 ;  /* 0x000000040b0a7825 */ /* 0x008fe400078e0004 */
[----:B------:R-:W3:Y:S02]  /*0280*/  LDG.E R13, desc[UR14][R12.64] ;  /* 0x0000000e0c0d7981 */ /* 0x000ee4000c1e1900 */
[----:B--2---:R-:W-:Y:S02]  /*0290*/  IMAD.WIDE.U32 R8, R9, 0x4, R2 ;  /* 0x0000000409087825 */ /* 0x004fe400078e0002 */
[----:B------:R-:W3:Y:S04]  /*02a0*/  LDG.E R10, desc[UR14][R10.64] ;  /* 0x0000000e0a0a7981 */ /* 0x000ee8000c1e1900 */
[----:B------:R-:W1:Y:S01]  /*02b0*/  LDG.E R17, desc[UR14][R8.64] ;  /* 0x0000000e08117981 */ /* 0x000e62000c1e1900 */
[----:B------:R-:W-:-:S04]  /*02c0*/  IADD3 R15, PT, PT, R15, UR6, RZ ;  /* 0x000000060f0f7c10 */ /* 0x000fc8000fffe0ff */
[----:B------:R-:W-:Y:S01]  /*02d0*/  ISETP.GE.U32.AND P0, PT, R15, R18, PT ;  /* 0x000000120f00720c */ /* 0x000fe20003f06070 */
[----:B---3--:R-:W-:-:S04]  /*02e0*/  FADD R16, R10, R13 ;  /* 0x0000000d0a107221 */ /* 0x008fc80000000000 */
[----:B-1----:R-:W-:-:S04]  /*02f0*/  FFMA R16, R17, UR8, R16 ;  /* 0x0000000811107c23 */ /* 0x002fc80008000010 */
[----:B------:R-:W-:-:S05]  /*0300*/  FADD R17, R17, R16 ;  /* 0x0000001011117221 */ /* 0x000fca0000000000 */
[----:B------:R0:W-:Y:S01]  /*0310*/  STG.E desc[UR14][R8.64], R17 ;  /* 0x0000001108007986 */ /* 0x0001e2000c10190e */
[----:B------:R-:W-:Y:S05]  /*0320*/  @!P0 BRA `(.L_x_2) ;  /* 0xfffffffc00c08947 */ /* 0x000fea000383ffff */
.L_x_1:
[----:B01----:R-:W-:Y:S05]  /*0330*/  BSYNC.RECONVERGENT B0 ;  /* 0x0000000000007941 */ /* 0x003fea0003800200 */
.L_x_0:
[----:B------:R-:W0:Y:S01]  /*0340*/  LDCU UR9, c[0x0][0x398] ;  /* 0x00007300ff0977ac */ /* 0x000e220008000800 */
[----:B------:R-:W-:-:S04]  /*0350*/  IADD3 R14, PT, PT, R14, UR7, RZ ;  /* 0x000000070e0e7c10 */ /* 0x000fc8000fffe0ff */
[----:B0-----:R-:W-:-:S13]  /*0360*/  ISETP.GE.U32.AND P0, PT, R14, UR9, PT ;  /* 0x000000090e007c0c */ /* 0x001fda000bf06070 */
[----:B------:R-:W-:Y:S05]  /*0370*/  @!P0 BRA `(.L_x_3) ;  /* 0xfffffffc00888947 */ /* 0x000fea000383ffff */
[----:B------:R-:W-:Y:S05]  /*0380*/  EXIT ;  /* 0x000000000000794d */ /* 0x000fea0003800000 */
.L_x_4:
[----:B------:R-:W-:-:S00]  /*0390*/  BRA `(.L_x_4) ;  /* 0xfffffffc00fc7947 */ /* 0x000fc0000383ffff */
[----:B------:R-:W-:-:S00]  /*03a0*/  NOP ;  /* 0x0000000000007918 */ /* 0x000fc00000000000 */
        /* <DEDUP_REMOVED lines=13> */
.L_x_10:


//--------------------- .text._Z22CalculatingSmoothPartsPfS_PKfjjjj --------------------------
	.section	.text._Z22CalculatingSmoothPartsPfS_PKfjjjj,"ax",@progbits
	.align	128
        .global         _Z22CalculatingSmoothPartsPfS_PKfjjjj
        .type           _Z22CalculatingSmoothPartsPfS_PKfjjjj,@function
        .size           _Z22CalculatingSmoothPartsPfS_PKfjjjj,(.L_x_11 - _Z22CalculatingSmoothPartsPfS_PKfjjjj)
        .other          _Z22CalculatingSmoothPartsPfS_PKfjjjj,@"STO_CUDA_ENTRY STV_DEFAULT"
_Z22CalculatingSmoothPartsPfS_PKfjjjj:
.text._Z22CalculatingSmoothPartsPfS_PKfjjjj:
        /* <DEDUP_REMOVED lines=12> */
[----:B------:R-:W0:Y:S01]  /*00c0*/  LDCU UR5, c[0x0][0x3a4] ;  /* 0x00007480ff0577ac */ /* 0x000e220008000800 */
[----:B------:R-:W-:Y:S01]  /*00d0*/  MOV R14, R2 ;  /* 0x00000002000e7202 */ /* 0x000fe20000000f00 */
[----:B------:R-:W1:Y:S01]  /*00e0*/  LDCU UR10, c[0x0][0x370] ;  /* 0x00006e00ff0a77ac */ /* 0x000e620008000800 */
[----:B------:R-:W2:Y:S01]  /*00f0*/  LDCU UR11, c[0x0][0x374] ;  /* 0x00006e80ff0b77ac */ /* 0x000ea20008000800 */
[----:B------:R-:W3:Y:S01]  /*0100*/  LDCU.64 UR14, c[0x0][0x358] ;  /* 0x00006b00ff0e77ac */ /* 0x000ee20008000a00 */
[----:B------:R-:W4:Y:S01]  /*0110*/  LDCU UR16, c[0x0][0x398] ;  /* 0x00007300ff1077ac */ /* 0x000f220008000800 */
[----:B0-----:R-:W-:Y:S02]  /*0120*/  USHF.L.U32 UR4, UR5, 0x2, URZ ;  /* 0x0000000205047899 */ /* 0x001fe400080006ff */
[----:B------:R-:W-:Y:S01]  /*0130*/  UIADD3 UR5, UPT, UPT, UR5, 0x2, URZ ;  /* 0x0000000205057890 */ /* 0x000fe2000fffe0ff */
[----:B------:R-:W0:Y:S03]  /*0140*/  LDCU UR13, c[0x0][0x3a0] ;  /* 0x00007400ff0d77ac */ /* 0x000e260008000800 */
[----:B------:R-:W-:-:S06]  /*0150*/  USHF.L.U32 UR5, UR5, 0x2, URZ ;  /* 0x0000000205057899 */ /* 0x000fcc00080006ff */
[----:B------:R-:W0:Y:S01]  /*0160*/  LDCU UR7, c[0x3][UR4] ;  /* 0x00c00000040777ac */ /* 0x000e220008000800 */
[----:B------:R-:W-:-:S05]  /*0170*/  UIADD3 UR4, UPT, UPT, UR12, 0x1, URZ ;  /* 0x000000010c047890 */ /* 0x000fca000fffe0ff */
[----:B------:R-:W0:Y:S01]  /*0180*/  LDCU UR8, c[0x3][UR5] ;  /* 0x00c00000050877ac */ /* 0x000e220008000800 */
[----:B-1----:R-:W-:Y:S02]  /*0190*/  UIMAD UR5, UR6, UR10, URZ ;  /* 0x0000000a060572a4 */ /* 0x002fe4000f8e02ff */
[----:B--234-:R-:W-:-:S12]  /*01a0*/  UIMAD UR6, UR9, UR11, URZ ;  /* 0x0000000b090672a4 */ /* 0x01cfd8000f8e02ff */
.L_x_8:
[----:B------:R-:W1:Y:S01]  /*01b0*/  LDC R18, c[0x0][0x39c] ;  /* 0x0000e700ff127b82 */ /* 0x000e620000000800 */
[----:B------:R-:W-:Y:S01]  /*01c0*/  BSSY.RECONVERGENT B0, `(.L_x_5) ;  /* 0x000001a000007945 */ /* 0x000fe20003800200 */
[----:B-1----:R-:W-:-:S13]  /*01d0*/  ISETP.GE.U32.AND P0, PT, R0, R18, PT ;  /* 0x000000120000720c */ /* 0x002fda0003f06070 */
[----:B----4-:R-:W-:Y:S05]  /*01e0*/  @P0 BRA `(.L_x_6) ;  /* 0x00000000005c0947 */ /* 0x010fea0003800000 */
[----:B------:R-:W1:Y:S01]  /*01f0*/  LDC.64 R2, c[0x0][0x390] ;  /* 0x0000e400ff027b82 */ /* 0x000e620000000a00 */
[----:B------:R-:W-:Y:S01]  /*0200*/  IMAD R20, R14, UR4, RZ ;  /* 0x000000040e147c24 */ /* 0x000fe2000f8e02ff */
[----:B------:R-:W-:-:S06]  /*0210*/  MOV R15, R0 ;  /* 0x00000000000f7202 */ /* 0x000fcc0000000f00 */
[----:B------:R-:W2:Y:S08]  /*0220*/  LDC.64 R4, c[0x0][0x380] ;  /* 0x0000e000ff047b82 */ /* 0x000eb00000000a00 */
[----:B------:R-:W3:Y:S02]  /*0230*/  LDC.64 R6, c[0x0][0x388] ;  /* 0x0000e200ff067b82 */ /* 0x000ee40000000a00 */
.L_x_7:
[----:B----4-:R-:W-:Y:S02]  /*0240*/  IMAD R12, R20, R15, 0x1 ;  /* 0x00000001140c7424 */ /* 0x010fe400078e020f */
[----:B------:R-:W-:-:S03]  /*0250*/  IMAD R9, R15, UR16, R14 ;  /* 0x000000100f097c24 */ /* 0x000fc6000f8e020e */
[----:B0-----:R-:W-:Y:S01]  /*0260*/  IADD3 R11, PT, PT, R12, -UR13, RZ ;  /* 0x8000000d0c0b7c10 */ /* 0x001fe2000fffe0ff */
[----:B-1----:R-:W-:-:S04]  /*0270*/  IMAD.WIDE.U32 R8, R9, 0x4, R2 ;  /* 0x0000000409087825 */ /* 0x002fc800078e0002 */
[----:B--2---:R-:W-:Y:S01]  /*0280*/  IMAD.WIDE.U32 R10, R11, 0x4, R4 ;  /* 0x000000040b0a7825 */ /* 0x004fe200078e0004 */
[----:B------:R-:W2:Y:S04]  /*0290*/  LDG.E R13, desc[UR14][R8.64] ;  /* 0x0000000e080d7981 */ /* 0x000ea8000c1e1900 */
[----:B------:R-:W2:Y:S01]  /*02a0*/  LDG.E R16, desc[UR14][R10.64] ;  /* 0x0000000e0a107981 */ /* 0x000ea2000c1e1900 */
[----:B------:R-:W-:Y:S01]  /*02b0*/  IADD3 R19, PT, PT, R12, UR13, RZ ;  /* 0x0000000d0c137c10 */ /* 0x000fe2000fffe0ff */
[----:B--2---:R-:W-:-:S04]  /*02c0*/  FFMA R17, R13, UR7, R16 ;  /* 0x000000070d117c23 */ /* 0x004fc80008000010 */
[----:B---3--:R-:W-:Y:S01]  /*02d0*/  IMAD.WIDE.U32 R12, R19, 0x4, R6 ;  /* 0x00000004130c7825 */ /* 0x008fe200078e0006 */
[----:B------:R4:W-:Y:S04]  /*02e0*/  STG.E desc[UR14][R10.64], R17 ;  /* 0x000000110a007986 */ /* 0x0009e8000c10190e */
[----:B------:R-:W2:Y:S04]  /*02f0*/  LDG.E R16, desc[UR14][R8.64] ;  /* 0x0000000e08107981 */ /* 0x000ea8000c1e1900 */
[----:B------:R-:W2:Y:S01]  /*0300*/  LDG.E R19, desc[UR14][R12.64] ;  /* 0x0000000e0c137981 */ /* 0x000ea2000c1e1900 */
[----:B------:R-:W-:-:S04]  /*0310*/  IADD3 R15, PT, PT, R15, UR5, RZ ;  /* 0x000000050f0f7c10 */ /* 0x000fc8000fffe0ff */
[----:B------:R-:W-:Y:S01]  /*0320*/  ISETP.GE.U32.AND P0, PT, R15, R18, PT ;  /* 0x000000120f00720c */ /* 0x000fe20003f06070 */
[----:B--2---:R-:W-:-:S05]  /*0330*/  FFMA R19, R16, UR8, R19 ;  /* 0x0000000810137c23 */ /* 0x004fca0008000013 */
[----:B------:R4:W-:Y:S07]  /*0340*/  STG.E desc[UR14][R12.64], R19 ;  /* 0x000000130c007986 */ /* 0x0009ee000c10190e */
[----:B------:R-:W-:Y:S05]  /*0350*/  @!P0 BRA `(.L_x_7) ;  /* 0xfffffffc00b88947 */ /* 0x000fea000383ffff */
.L_x_6:
[----:B0-----:R-:W-:Y:S05]  /*0360*/  BSYNC.RECONVERGENT B0 ;  /* 0x0000000000007941 */ /* 0x001fea0003800200 */
.L_x_5:
[----:B------:R-:W0:Y:S01]  /*0370*/  LDCU UR9, c[0x0][0x398] ;  /* 0x00007300ff0977ac */ /* 0x000e220008000800 */
[----:B------:R-:W-:-:S04]  /*0380*/  IADD3 R14, PT, PT, R14, UR6, RZ ;  /* 0x000000060e0e7c10 */ /* 0x000fc8000fffe0ff */
[----:B0-----:R-:W-:-:S13]  /*0390*/  ISETP.GE.U32.AND P0, PT, R14, UR9, PT ;  /* 0x000000090e007c0c */ /* 0x001fda000bf06070 */
[----:B------:R-:W-:Y:S05]  /*03a0*/  @!P0 BRA `(.L_x_8) ;  /* 0xfffffffc00808947 */ /* 0x000fea000383ffff */
[----:B------:R-:W-:Y:S05]  /*03b0*/  EXIT ;  /* 0x000000000000794d */ /* 0x000fea0003800000 */
.L_x_9:
        /* <DEDUP_REMOVED lines=12> */
.L_x_11:


//--------------------- .nv.shared.reserved.0     --------------------------
	.section	.nv.shared.reserved.0,"aw",@nobits
	.weak		__nv_reservedSMEM_offset_0_alias
	.size		__nv_reservedSMEM_offset_0_alias, 0, 64
	.other		__nv_reservedSMEM_offset_0_alias,@"STO_CUDA_RESERVED_SHARED STV_DEFAULT"
__nv_reservedSMEM_offset_0_alias:
	.zero		0
	.zero		64


//--------------------- .nv.constant0._Z3SumPKfS0_Pfjjjj --------------------------
	.section	.nv.constant0._Z3SumPKfS0_Pfjjjj,"a",@progbits
	.sectionflags	@""
	.align	4
.nv.constant0._Z3SumPKfS0_Pfjjjj:
	.zero		936


//--------------------- .nv.constant0._Z22CalculatingSmoothPartsPfS_PKfjjjj --------------------------
	.section	.nv.constant0._Z22CalculatingSmoothPartsPfS_PKfjjjj,"a",@progbits
	.sectionflags	@""
	.align	4
.nv.constant0._Z22CalculatingSmoothPartsPfS_PKfjjjj:
	.zero		936


//--------------------- SYMBOLS --------------------------

	.type		.nv.reservedSmem.offset0,@object
	.size		.nv.reservedSmem.offset0,0x4
